//
// Generated by NVIDIA NVVM Compiler
//
// Compiler Build ID: CL-36424714
// Cuda compilation tools, release 13.0, V13.0.88
// Based on NVVM 20.0.0
//

.version 9.0
.target sm_100
.address_size 64

	// .globl	_Z7vec_addPfS_S_

.visible .entry _Z7vec_addPfS_S_(
	.param .u64 .ptr .align 1 _Z7vec_addPfS_S__param_0,
	.param .u64 .ptr .align 1 _Z7vec_addPfS_S__param_1,
	.param .u64 .ptr .align 1 _Z7vec_addPfS_S__param_2
)
{
	.reg .b32 	%r<5>;
	.reg .b32 	%f<4>;
	.reg .b64 	%rd<11>;

	ld.param.u64 	%rd1, [_Z7vec_addPfS_S__param_0];
	ld.param.u64 	%rd2, [_Z7vec_addPfS_S__param_1];
	ld.param.u64 	%rd3, [_Z7vec_addPfS_S__param_2];
	cvta.to.global.u64 	%rd4, %rd3;
	cvta.to.global.u64 	%rd5, %rd2;
	cvta.to.global.u64 	%rd6, %rd1;
	mov.u32 	%r1, %ctaid.x;
	mov.u32 	%r2, %ntid.x;
	mov.u32 	%r3, %tid.x;
	mad.lo.s32 	%r4, %r1, %r2, %r3;
	mul.wide.s32 	%rd7, %r4, 4;
	add.s64 	%rd8, %rd6, %rd7;
	ld.global.f32 	%f1, [%rd8];
	add.s64 	%rd9, %rd5, %rd7;
	ld.global.f32 	%f2, [%rd9];
	add.f32 	%f3, %f1, %f2;
	add.s64 	%rd10, %rd4, %rd7;
	st.global.f32 	[%rd10], %f3;
	ret;

}


// ===== COMPILED SASS (sm_100) =====

	.target	sm_100

	.elftype	@"ET_EXEC"


//--------------------- .note.nv.tkinfo           --------------------------
	.section	.note.nv.tkinfo,"",@"SHT_NOTE"
	.sectionflags	@"SHF_NOTE_NV_TKINFO"
	.tkinfo
        /*0018*/ 	.word	0x00000002
        /*0030*/ 	.string	""
        /*0030*/ 	.string	"ptxas"
        /*0030*/ 	.string	"Cuda compilation tools, release 13.0, V13.0.88"
        /*0030*/ 	.string	"Build cuda_13.0.r13.0/compiler.36424714_0"
        /*0030*/ 	.string	"-arch sm_100 -m 64 "



//--------------------- .note.nv.cuinfo           --------------------------
	.section	.note.nv.cuinfo,"",@"SHT_NOTE"
	.sectionflags	@"SHF_NOTE_NV_CUINFO"
        /*0018*/ 	.short	0x0002
        /*001a*/ 	.short	0x0064
        /*001c*/ 	.short	0x0082
	.zero		2


//--------------------- .nv.info                  --------------------------
	.section	.nv.info,"",@"SHT_CUDA_INFO"
	.align	4


	//----- nvinfo : EIATTR_REGCOUNT
	.align		4
        /*0000*/ 	.byte	0x04, 0x2f
        /*0002*/ 	.short	(.L_1 - .L_0)
	.align		4
.L_0:
        /*0004*/ 	.word	index@(_Z7vec_addPfS_S_)
        /*0008*/ 	.word	0x0000000c


	//----- nvinfo : EIATTR_FRAME_SIZE
	.align		4
.L_1:
        /*000c*/ 	.byte	0x04, 0x11
        /*000e*/ 	.short	(.L_3 - .L_2)
	.align		4
.L_2:
        /*0010*/ 	.word	index@(_Z7vec_addPfS_S_)
        /*0014*/ 	.word	0x00000000


	//----- nvinfo : EIATTR_MIN_STACK_SIZE
	.align		4
.L_3:
        /*0018*/ 	.byte	0x04, 0x12
        /*001a*/ 	.short	(.L_5 - .L_4)
	.align		4
.L_4:
        /*001c*/ 	.word	index@(_Z7vec_addPfS_S_)
        /*0020*/ 	.word	0x00000000
.L_5:


//--------------------- .nv.compat                --------------------------
	.section	.nv.compat,"",@"SHT_CUDA_COMPAT_INFO"
	.align	4
        /*0000*/ 	.byte	0x02, 0x09, 0x00, 0x00, 0x02, 0x02, 0x01, 0x00, 0x02, 0x05, 0x05, 0x00, 0x03, 0x07, 0x01, 0x01
        /*0010*/ 	.byte	0x02, 0x03, 0x00, 0x00, 0x02, 0x06, 0x01, 0x00, 0x04, 0x0b, 0x08, 0x00, 0x09, 0x00, 0x00, 0x00
        /*0020*/ 	.byte	0x00, 0x00, 0x00, 0x00


//--------------------- .nv.info._Z7vec_addPfS_S_ --------------------------
	.section	.nv.info._Z7vec_addPfS_S_,"",@"SHT_CUDA_INFO"
	.sectionflags	@""
	.align	4


	//----- nvinfo : EIATTR_CUDA_API_VERSION
	.align		4
        /*0000*/ 	.byte	0x04, 0x37
        /*0002*/ 	.short	(.L_7 - .L_6)
.L_6:
        /*0004*/ 	.word	0x00000082


	//----- nvinfo : EIATTR_KPARAM_INFO
	.align		4
.L_7:
        /*0008*/ 	.byte	0x04, 0x17
        /*000a*/ 	.short	(.L_9 - .L_8)
.L_8:
        /*000c*/ 	.word	0x00000000
        /*0010*/ 	.short	0x0002
        /*0012*/ 	.short	0x0010
        /*0014*/ 	.byte	0x00, 0xf5, 0x21, 0x00


	//----- nvinfo : EIATTR_KPARAM_INFO
	.align		4
.L_9:
        /*0018*/ 	.byte	0x04, 0x17
        /*001a*/ 	.short	(.L_11 - .L_10)
.L_10:
        /*001c*/ 	.word	0x00000000
        /*0020*/ 	.short	0x0001
        /*0022*/ 	.short	0x0008
        /*0024*/ 	.byte	0x00, 0xf5, 0x21, 0x00


	//----- nvinfo : EIATTR_KPARAM_INFO
	.align		4
.L_11:
        /*0028*/ 	.byte	0x04, 0x17
        /*002a*/ 	.short	(.L_13 - .L_12)
.L_12:
        /*002c*/ 	.word	0x00000000
        /*0030*/ 	.short	0x0000
        /*0032*/ 	.short	0x0000
        /*0034*/ 	.byte	0x00, 0xf5, 0x21, 0x00


	//----- nvinfo : EIATTR_SPARSE_MMA_MASK
	.align		4
.L_13:
        /*0038*/ 	.byte	0x03, 0x50
        /*003a*/ 	.short	0x0000


	//----- nvinfo : EIATTR_MAXREG_COUNT
	.align		4
        /*003c*/ 	.byte	0x03, 0x1b
        /*003e*/ 	.short	0x00ff


	//----- nvinfo : EIATTR_MERCURY_ISA_VERSION
	.align		4
        /*0040*/ 	.byte	0x03, 0x5f
        /*0042*/ 	.short	0x0101


	//----- nvinfo : EIATTR_VRC_CTA_INIT_COUNT
	.align		4
        /*0044*/ 	.byte	0x02, 0x4a
	.zero		1
	.zero		1


	//----- nvinfo : EIATTR_EXIT_INSTR_OFFSETS
	.align		4
        /*0048*/ 	.byte	0x04, 0x1c
        /*004a*/ 	.short	(.L_15 - .L_14)


	//   ....[0]....
.L_14:
        /*004c*/ 	.word	0x00000100


	//----- nvinfo : EIATTR_CBANK_PARAM_SIZE
	.align		4
.L_15:
        /*0050*/ 	.byte	0x03, 0x19
        /*0052*/ 	.short	0x0018


	//----- nvinfo : EIATTR_PARAM_CBANK
	.align		4
        /*0054*/ 	.byte	0x04, 0x0a
        /*0056*/ 	.short	(.L_17 - .L_16)
	.align		4
.L_16:
        /*0058*/ 	.word	index@(.nv.constant0._Z7vec_addPfS_S_)
        /*005c*/ 	.short	0x0380
        /*005e*/ 	.short	0x0018


	//----- nvinfo : EIATTR_SW_WAR
	.align		4
.L_17:
        /*0060*/ 	.byte	0x04, 0x36
        /*0062*/ 	.short	(.L_19 - .L_18)
.L_18:
        /*0064*/ 	.word	0x00000008
.L_19:


//--------------------- .nv.callgraph             --------------------------
	.section	.nv.callgraph,"",@"SHT_CUDA_CALLGRAPH"
	.align	4
	.sectionentsize	8
	.align		4
        /*0000*/ 	.word	0x00000000
	.align		4
        /*0004*/ 	.word	0xffffffff
	.align		4
        /*0008*/ 	.word	0x00000000
	.align		4
        /*000c*/ 	.word	0xfffffffe
	.align		4
        /*0010*/ 	.word	0x00000000
	.align		4
        /*0014*/ 	.word	0xfffffffd
	.align		4
        /*0018*/ 	.word	0x00000000
	.align		4
        /*001c*/ 	.word	0xfffffffc


//--------------------- .text._Z7vec_addPfS_S_    --------------------------
	.section	.text._Z7vec_addPfS_S_,"ax",@progbits
	.align	128
        .global         _Z7vec_addPfS_S_
        .type           _Z7vec_addPfS_S_,@function
        .size           _Z7vec_addPfS_S_,(.L_x_1 - _Z7vec_addPfS_S_)
        .other          _Z7vec_addPfS_S_,@"STO_CUDA_ENTRY STV_DEFAULT"
_Z7vec_addPfS_S_:
.text._Z7vec_addPfS_S_:
[----:B------:R-:W-:Y:S01]  /*0000*/  LDC R1, c[0x0][0x37c] ;  /* 0x0000df00ff017b82 */ /* 0x000fe20000000800 */
[----:B------:R-:W0:Y:S07]  /*0010*/  S2R R0, SR_TID.X ;  /* 0x0000000000007919 */ /* 0x000e2e0000002100 */
[----:B------:R-:W0:Y:S01]  /*0020*/  S2UR UR6, SR_CTAID.X ;  /* 0x00000000000679c3 */ /* 0x000e220000002500 */
[----:B------:R-:W1:Y:S07]  /*0030*/  LDCU.64 UR4, c[0x0][0x358] ;  /* 0x00006b00ff0477ac */ /* 0x000e6e0008000a00 */
[----:B------:R-:W0:Y:S08]  /*0040*/  LDC R9, c[0x0][0x360] ;  /* 0x0000d800ff097b82 */ /* 0x000e300000000800 */
[----:B------:R-:W2:Y:S08]  /*0050*/  LDC.64 R2, c[0x0][0x380] ;  /* 0x0000e000ff027b82 */ /* 0x000eb00000000a00 */
[----:B------:R-:W3:Y:S01]  /*0060*/  LDC.64 R4, c[0x0][0x388] ;  /* 0x0000e200ff047b82 */ /* 0x000ee20000000a00 */
[----:B0-----:R-:W-:-:S07]  /*0070*/  IMAD R9, R9, UR6, R0 ;  /* 0x0000000609097c24 */ /* 0x001fce000f8e0200 */
[----:B------:R-:W0:Y:S01]  /*0080*/  LDC.64 R6, c[0x0][0x390] ;  /* 0x0000e400ff067b82 */ /* 0x000e220000000a00 */
[----:B--2---:R-:W-:-:S06]  /*0090*/  IMAD.WIDE R2, R9, 0x4, R2 ;  /* 0x0000000409027825 */ /* 0x004fcc00078e0202 */
[----:B-1----:R-:W2:Y:S01]  /*00a0*/  LDG.E R2, desc[UR4][R2.64] ;  /* 0x0000000402027981 */ /* 0x002ea2000c1e1900 */
[----:B---3--:R-:W-:-:S06]  /*00b0*/  IMAD.WIDE R4, R9, 0x4, R4 ;  /* 0x0000000409047825 */ /* 0x008fcc00078e0204 */
[----:B------:R-:W2:Y:S01]  /*00c0*/  LDG.E R5, desc[UR4][R4.64] ;  /* 0x0000000404057981 */ /* 0x000ea2000c1e1900 */
[----:B0-----:R-:W-:-:S04]  /*00d0*/  IMAD.WIDE R6, R9, 0x4, R6 ;  /* 0x0000000409067825 */ /* 0x001fc800078e0206 */
[----:B--2---:R-:W-:-:S05]  /*00e0*/  FADD R9, R2, R5 ;  /* 0x0000000502097221 */ /* 0x004fca0000000000 */
[----:B------:R-:W-:Y:S01]  /*00f0*/  STG.E desc[UR4][R6.64], R9 ;  /* 0x0000000906007986 */ /* 0x000fe2000c101904 */
[----:B------:R-:W-:Y:S05]  /*0100*/  EXIT ;  /* 0x000000000000794d */ /* 0x000fea0003800000 */
.L_x_0:
[----:B------:R-:W-:-:S00]  /*0110*/  BRA `(.L_x_0) ;  /* 0xfffffffc00fc7947 */ /* 0x000fc0000383ffff */
[----:B------:R-:W-:-:S00]  /*0120*/  NOP ;  /* 0x0000000000007918 */ /* 0x000fc00000000000 */
        /* <DEDUP_REMOVED lines=13> */
.L_x_1:


//--------------------- .nv.shared.reserved.0     --------------------------
	.section	.nv.shared.reserved.0,"aw",@nobits
	.weak		__nv_reservedSMEM_offset_0_alias
	.size		__nv_reservedSMEM_offset_0_alias, 0, 64
	.other		__nv_reservedSMEM_offset_0_alias,@"STO_CUDA_RESERVED_SHARED STV_DEFAULT"
__nv_reservedSMEM_offset_0_alias:
	.zero		0
	.zero		64


//--------------------- .nv.constant0._Z7vec_addPfS_S_ --------------------------
	.section	.nv.constant0._Z7vec_addPfS_S_,"a",@progbits
	.sectionflags	@""
	.align	4
.nv.constant0._Z7vec_addPfS_S_:
	.zero		920


//--------------------- SYMBOLS --------------------------

	.type		.nv.reservedSmem.offset0,@object
	.size		.nv.reservedSmem.offset0,0x4
